//
// Generated by NVIDIA NVVM Compiler
//
// Compiler Build ID: CL-36424714
// Cuda compilation tools, release 13.0, V13.0.88
// Based on NVVM 20.0.0
//

.version 9.0
.target sm_100
.address_size 64

	// .globl	_Z20assign_colors_kernelPiPbii
.global .align 1 .b8 _ZN34_INTERNAL_559df340_4_k_cu_ea09f2244cuda3std3__45__cpo5beginE[1];
.global .align 1 .b8 _ZN34_INTERNAL_559df340_4_k_cu_ea09f2244cuda3std3__45__cpo3endE[1];
.global .align 1 .b8 _ZN34_INTERNAL_559df340_4_k_cu_ea09f2244cuda3std3__45__cpo6cbeginE[1];
.global .align 1 .b8 _ZN34_INTERNAL_559df340_4_k_cu_ea09f2244cuda3std3__45__cpo4cendE[1];
.global .align 1 .b8 _ZN34_INTERNAL_559df340_4_k_cu_ea09f2244cuda3std3__45__cpo6rbeginE[1];
.global .align 1 .b8 _ZN34_INTERNAL_559df340_4_k_cu_ea09f2244cuda3std3__45__cpo4rendE[1];
.global .align 1 .b8 _ZN34_INTERNAL_559df340_4_k_cu_ea09f2244cuda3std3__45__cpo7crbeginE[1];
.global .align 1 .b8 _ZN34_INTERNAL_559df340_4_k_cu_ea09f2244cuda3std3__45__cpo5crendE[1];
.global .align 1 .b8 _ZN34_INTERNAL_559df340_4_k_cu_ea09f2244cuda3std3__436_GLOBAL__N__559df340_4_k_cu_ea09f2246ignoreE[1];
.global .align 1 .b8 _ZN34_INTERNAL_559df340_4_k_cu_ea09f2244cuda3std3__419piecewise_constructE[1];
.global .align 1 .b8 _ZN34_INTERNAL_559df340_4_k_cu_ea09f2244cuda3std3__48in_placeE[1];
.global .align 1 .b8 _ZN34_INTERNAL_559df340_4_k_cu_ea09f2244cuda3std3__420unreachable_sentinelE[1];
.global .align 1 .b8 _ZN34_INTERNAL_559df340_4_k_cu_ea09f2244cuda3std3__47nulloptE[1];
.global .align 1 .b8 _ZN34_INTERNAL_559df340_4_k_cu_ea09f2244cuda3std3__48unexpectE[1];
.global .align 1 .b8 _ZN34_INTERNAL_559df340_4_k_cu_ea09f2244cuda3std6ranges3__45__cpo4swapE[1];
.global .align 1 .b8 _ZN34_INTERNAL_559df340_4_k_cu_ea09f2244cuda3std6ranges3__45__cpo9iter_moveE[1];
.global .align 1 .b8 _ZN34_INTERNAL_559df340_4_k_cu_ea09f2244cuda3std6ranges3__45__cpo5beginE[1];
.global .align 1 .b8 _ZN34_INTERNAL_559df340_4_k_cu_ea09f2244cuda3std6ranges3__45__cpo3endE[1];
.global .align 1 .b8 _ZN34_INTERNAL_559df340_4_k_cu_ea09f2244cuda3std6ranges3__45__cpo6cbeginE[1];
.global .align 1 .b8 _ZN34_INTERNAL_559df340_4_k_cu_ea09f2244cuda3std6ranges3__45__cpo4cendE[1];
.global .align 1 .b8 _ZN34_INTERNAL_559df340_4_k_cu_ea09f2244cuda3std6ranges3__45__cpo7advanceE[1];
.global .align 1 .b8 _ZN34_INTERNAL_559df340_4_k_cu_ea09f2244cuda3std6ranges3__45__cpo9iter_swapE[1];
.global .align 1 .b8 _ZN34_INTERNAL_559df340_4_k_cu_ea09f2244cuda3std6ranges3__45__cpo4nextE[1];
.global .align 1 .b8 _ZN34_INTERNAL_559df340_4_k_cu_ea09f2244cuda3std6ranges3__45__cpo4prevE[1];
.global .align 1 .b8 _ZN34_INTERNAL_559df340_4_k_cu_ea09f2244cuda3std6ranges3__45__cpo4dataE[1];
.global .align 1 .b8 _ZN34_INTERNAL_559df340_4_k_cu_ea09f2244cuda3std6ranges3__45__cpo5cdataE[1];
.global .align 1 .b8 _ZN34_INTERNAL_559df340_4_k_cu_ea09f2244cuda3std6ranges3__45__cpo4sizeE[1];
.global .align 1 .b8 _ZN34_INTERNAL_559df340_4_k_cu_ea09f2244cuda3std6ranges3__45__cpo5ssizeE[1];
.global .align 1 .b8 _ZN34_INTERNAL_559df340_4_k_cu_ea09f2244cuda3std6ranges3__45__cpo8distanceE[1];
.global .align 1 .b8 _ZN34_INTERNAL_559df340_4_k_cu_ea09f2246thrust24THRUST_300001_SM_1000_NS8cuda_cub3parE[1];
.global .align 1 .b8 _ZN34_INTERNAL_559df340_4_k_cu_ea09f2246thrust24THRUST_300001_SM_1000_NS8cuda_cub10par_nosyncE[1];
.global .align 1 .b8 _ZN34_INTERNAL_559df340_4_k_cu_ea09f2246thrust24THRUST_300001_SM_1000_NS6system6detail10sequential3seqE[1];
.global .align 1 .b8 _ZN34_INTERNAL_559df340_4_k_cu_ea09f2246thrust24THRUST_300001_SM_1000_NS12placeholders2_1E[1];
.global .align 1 .b8 _ZN34_INTERNAL_559df340_4_k_cu_ea09f2246thrust24THRUST_300001_SM_1000_NS12placeholders2_2E[1];
.global .align 1 .b8 _ZN34_INTERNAL_559df340_4_k_cu_ea09f2246thrust24THRUST_300001_SM_1000_NS12placeholders2_3E[1];
.global .align 1 .b8 _ZN34_INTERNAL_559df340_4_k_cu_ea09f2246thrust24THRUST_300001_SM_1000_NS12placeholders2_4E[1];
.global .align 1 .b8 _ZN34_INTERNAL_559df340_4_k_cu_ea09f2246thrust24THRUST_300001_SM_1000_NS12placeholders2_5E[1];
.global .align 1 .b8 _ZN34_INTERNAL_559df340_4_k_cu_ea09f2246thrust24THRUST_300001_SM_1000_NS12placeholders2_6E[1];
.global .align 1 .b8 _ZN34_INTERNAL_559df340_4_k_cu_ea09f2246thrust24THRUST_300001_SM_1000_NS12placeholders2_7E[1];
.global .align 1 .b8 _ZN34_INTERNAL_559df340_4_k_cu_ea09f2246thrust24THRUST_300001_SM_1000_NS12placeholders2_8E[1];
.global .align 1 .b8 _ZN34_INTERNAL_559df340_4_k_cu_ea09f2246thrust24THRUST_300001_SM_1000_NS12placeholders2_9E[1];
.global .align 1 .b8 _ZN34_INTERNAL_559df340_4_k_cu_ea09f2246thrust24THRUST_300001_SM_1000_NS12placeholders3_10E[1];
.global .align 1 .b8 _ZN34_INTERNAL_559df340_4_k_cu_ea09f2246thrust24THRUST_300001_SM_1000_NS3seqE[1];

.visible .entry _Z20assign_colors_kernelPiPbii(
	.param .u64 .ptr .align 1 _Z20assign_colors_kernelPiPbii_param_0,
	.param .u64 .ptr .align 1 _Z20assign_colors_kernelPiPbii_param_1,
	.param .u32 _Z20assign_colors_kernelPiPbii_param_2,
	.param .u32 _Z20assign_colors_kernelPiPbii_param_3
)
{
	.reg .pred 	%p<7>;
	.reg .b16 	%rs<2>;
	.reg .b32 	%r<14>;
	.reg .b64 	%rd<9>;

	ld.param.u64 	%rd3, [_Z20assign_colors_kernelPiPbii_param_0];
	ld.param.u64 	%rd4, [_Z20assign_colors_kernelPiPbii_param_1];
	ld.param.u32 	%r5, [_Z20assign_colors_kernelPiPbii_param_2];
	ld.param.u32 	%r6, [_Z20assign_colors_kernelPiPbii_param_3];
	mov.u32 	%r7, %ctaid.x;
	mov.u32 	%r8, %ntid.x;
	mov.u32 	%r9, %tid.x;
	mad.lo.s32 	%r1, %r7, %r8, %r9;
	setp.ge.s32 	%p1, %r1, %r6;
	@%p1 bra 	$L__BB0_6;
	cvta.to.global.u64 	%rd5, %rd3;
	mul.wide.s32 	%rd6, %r1, 4;
	add.s64 	%rd1, %rd5, %rd6;
	ld.global.u32 	%r10, [%rd1];
	setp.ne.s32 	%p2, %r10, -1;
	setp.lt.s32 	%p3, %r5, 0;
	or.pred  	%p4, %p2, %p3;
	@%p4 bra 	$L__BB0_6;
	mad.lo.s32 	%r2, %r1, %r5, %r1;
	cvta.to.global.u64 	%rd2, %rd4;
	mov.b32 	%r13, 0;
$L__BB0_3:
	add.s32 	%r12, %r13, %r2;
	cvt.s64.s32 	%rd7, %r12;
	add.s64 	%rd8, %rd2, %rd7;
	ld.global.u8 	%rs1, [%rd8];
	setp.ne.s16 	%p5, %rs1, 0;
	@%p5 bra 	$L__BB0_5;
	st.global.u32 	[%rd1], %r13;
	bra.uni 	$L__BB0_6;
$L__BB0_5:
	add.s32 	%r4, %r13, 1;
	setp.ne.s32 	%p6, %r13, %r5;
	mov.u32 	%r13, %r4;
	@%p6 bra 	$L__BB0_3;
$L__BB0_6:
	ret;

}
	// .globl	_Z23detect_conflicts_kernelPiS_S_PbS0_ii
.visible .entry _Z23detect_conflicts_kernelPiS_S_PbS0_ii(
	.param .u64 .ptr .align 1 _Z23detect_conflicts_kernelPiS_S_PbS0_ii_param_0,
	.param .u64 .ptr .align 1 _Z23detect_conflicts_kernelPiS_S_PbS0_ii_param_1,
	.param .u64 .ptr .align 1 _Z23detect_conflicts_kernelPiS_S_PbS0_ii_param_2,
	.param .u64 .ptr .align 1 _Z23detect_conflicts_kernelPiS_S_PbS0_ii_param_3,
	.param .u64 .ptr .align 1 _Z23detect_conflicts_kernelPiS_S_PbS0_ii_param_4,
	.param .u32 _Z23detect_conflicts_kernelPiS_S_PbS0_ii_param_5,
	.param .u32 _Z23detect_conflicts_kernelPiS_S_PbS0_ii_param_6
)
{
	.reg .pred 	%p<4>;
	.reg .b16 	%rs<4>;
	.reg .b32 	%r<18>;
	.reg .b64 	%rd<21>;

	ld.param.u64 	%rd3, [_Z23detect_conflicts_kernelPiS_S_PbS0_ii_param_0];
	ld.param.u64 	%rd4, [_Z23detect_conflicts_kernelPiS_S_PbS0_ii_param_1];
	ld.param.u64 	%rd5, [_Z23detect_conflicts_kernelPiS_S_PbS0_ii_param_2];
	ld.param.u64 	%rd6, [_Z23detect_conflicts_kernelPiS_S_PbS0_ii_param_3];
	ld.param.u64 	%rd7, [_Z23detect_conflicts_kernelPiS_S_PbS0_ii_param_4];
	ld.param.u32 	%r3, [_Z23detect_conflicts_kernelPiS_S_PbS0_ii_param_5];
	ld.param.u32 	%r4, [_Z23detect_conflicts_kernelPiS_S_PbS0_ii_param_6];
	cvta.to.global.u64 	%rd1, %rd7;
	mov.u32 	%r5, %ctaid.x;
	mov.u32 	%r6, %ntid.x;
	mov.u32 	%r7, %tid.x;
	mad.lo.s32 	%r1, %r5, %r6, %r7;
	setp.ge.s32 	%p1, %r1, %r4;
	@%p1 bra 	$L__BB1_5;
	cvta.to.global.u64 	%rd8, %rd4;
	cvta.to.global.u64 	%rd9, %rd3;
	shl.b32 	%r8, %r1, 1;
	mul.wide.s32 	%rd10, %r8, 4;
	add.s64 	%rd11, %rd9, %rd10;
	ld.global.u32 	%r9, [%rd11];
	ld.global.u32 	%r10, [%rd11+4];
	min.s32 	%r2, %r9, %r10;
	max.s32 	%r11, %r9, %r10;
	mul.wide.s32 	%rd12, %r2, 4;
	add.s64 	%rd13, %rd8, %rd12;
	ld.global.u32 	%r12, [%rd13];
	mul.wide.s32 	%rd14, %r11, 4;
	add.s64 	%rd2, %rd8, %rd14;
	ld.global.u32 	%r13, [%rd2];
	setp.ne.s32 	%p2, %r12, %r13;
	@%p2 bra 	$L__BB1_4;
	cvta.to.global.u64 	%rd15, %rd5;
	add.s64 	%rd17, %rd15, %rd12;
	mov.b32 	%r14, -1;
	st.global.u32 	[%rd17], %r14;
	ld.global.u8 	%rs1, [%rd1];
	setp.ne.s16 	%p3, %rs1, 0;
	@%p3 bra 	$L__BB1_4;
	mov.b16 	%rs2, 1;
	st.global.u8 	[%rd1], %rs2;
$L__BB1_4:
	mad.lo.s32 	%r15, %r2, %r3, %r2;
	ld.global.u32 	%r16, [%rd2];
	add.s32 	%r17, %r16, %r15;
	cvt.s64.s32 	%rd18, %r17;
	cvta.to.global.u64 	%rd19, %rd6;
	add.s64 	%rd20, %rd19, %rd18;
	mov.b16 	%rs3, 1;
	st.global.u8 	[%rd20], %rs3;
$L__BB1_5:
	ret;

}
	// .globl	_ZN3cub18CUB_300001_SM_10006detail11EmptyKernelIvEEvv
.visible .entry _ZN3cub18CUB_300001_SM_10006detail11EmptyKernelIvEEvv()
{


	ret;

}


// ===== COMPILED SASS (sm_100) =====

	.target	sm_100

	.elftype	@"ET_EXEC"


//--------------------- .note.nv.tkinfo           --------------------------
	.section	.note.nv.tkinfo,"",@"SHT_NOTE"
	.sectionflags	@"SHF_NOTE_NV_TKINFO"
	.tkinfo
        /*0018*/ 	.word	0x00000002
        /*0030*/ 	.string	""
        /*0030*/ 	.string	"ptxas"
        /*0030*/ 	.string	"Cuda compilation tools, release 13.0, V13.0.88"
        /*0030*/ 	.string	"Build cuda_13.0.r13.0/compiler.36424714_0"
        /*0030*/ 	.string	"-arch sm_100 -m 64 "



//--------------------- .note.nv.cuinfo           --------------------------
	.section	.note.nv.cuinfo,"",@"SHT_NOTE"
	.sectionflags	@"SHF_NOTE_NV_CUINFO"
        /*0018*/ 	.short	0x0002
        /*001a*/ 	.short	0x0064
        /*001c*/ 	.short	0x0082
	.zero		2


//--------------------- .nv.info                  --------------------------
	.section	.nv.info,"",@"SHT_CUDA_INFO"
	.align	4


	//----- nvinfo : EIATTR_REGCOUNT
	.align		4
        /*0000*/ 	.byte	0x04, 0x2f
        /*0002*/ 	.short	(.L_44 - .L_43)
	.align		4
.L_43:
        /*0004*/ 	.word	index@(_Z20assign_colors_kernelPiPbii)
        /*0008*/ 	.word	0x0000000a


	//----- nvinfo : EIATTR_FRAME_SIZE
	.align		4
.L_44:
        /*000c*/ 	.byte	0x04, 0x11
        /*000e*/ 	.short	(.L_46 - .L_45)
	.align		4
.L_45:
        /*0010*/ 	.word	index@(_Z20assign_colors_kernelPiPbii)
        /*0014*/ 	.word	0x00000000


	//----- nvinfo : EIATTR_REGCOUNT
	.align		4
.L_46:
        /*0018*/ 	.byte	0x04, 0x2f
        /*001a*/ 	.short	(.L_48 - .L_47)
	.align		4
.L_47:
        /*001c*/ 	.word	index@(_Z23detect_conflicts_kernelPiS_S_PbS0_ii)
        /*0020*/ 	.word	0x0000000e


	//----- nvinfo : EIATTR_FRAME_SIZE
	.align		4
.L_48:
        /*0024*/ 	.byte	0x04, 0x11
        /*0026*/ 	.short	(.L_50 - .L_49)
	.align		4
.L_49:
        /*0028*/ 	.word	index@(_Z23detect_conflicts_kernelPiS_S_PbS0_ii)
        /*002c*/ 	.word	0x00000000


	//----- nvinfo : EIATTR_REGCOUNT
	.align		4
.L_50:
        /*0030*/ 	.byte	0x04, 0x2f
        /*0032*/ 	.short	(.L_52 - .L_51)
	.align		4
.L_51:
        /*0034*/ 	.word	index@(_ZN3cub18CUB_300001_SM_10006detail11EmptyKernelIvEEvv)
        /*0038*/ 	.word	0x00000004


	//----- nvinfo : EIATTR_FRAME_SIZE
	.align		4
.L_52:
        /*003c*/ 	.byte	0x04, 0x11
        /*003e*/ 	.short	(.L_54 - .L_53)
	.align		4
.L_53:
        /*0040*/ 	.word	index@(_ZN3cub18CUB_300001_SM_10006detail11EmptyKernelIvEEvv)
        /*0044*/ 	.word	0x00000000


	//----- nvinfo : EIATTR_MIN_STACK_SIZE
	.align		4
.L_54:
        /*0048*/ 	.byte	0x04, 0x12
        /*004a*/ 	.short	(.L_56 - .L_55)
	.align		4
.L_55:
        /*004c*/ 	.word	index@(_ZN3cub18CUB_300001_SM_10006detail11EmptyKernelIvEEvv)
        /*0050*/ 	.word	0x00000000


	//----- nvinfo : EIATTR_MIN_STACK_SIZE
	.align		4
.L_56:
        /*0054*/ 	.byte	0x04, 0x12
        /*0056*/ 	.short	(.L_58 - .L_57)
	.align		4
.L_57:
        /*0058*/ 	.word	index@(_Z23detect_conflicts_kernelPiS_S_PbS0_ii)
        /*005c*/ 	.word	0x00000000


	//----- nvinfo : EIATTR_MIN_STACK_SIZE
	.align		4
.L_58:
        /*0060*/ 	.byte	0x04, 0x12
        /*0062*/ 	.short	(.L_60 - .L_59)
	.align		4
.L_59:
        /*0064*/ 	.word	index@(_Z20assign_colors_kernelPiPbii)
        /*0068*/ 	.word	0x00000000
.L_60:


//--------------------- .nv.compat                --------------------------
	.section	.nv.compat,"",@"SHT_CUDA_COMPAT_INFO"
	.align	4
        /*0000*/ 	.byte	0x02, 0x09, 0x00, 0x00, 0x02, 0x02, 0x01, 0x00, 0x02, 0x05, 0x05, 0x00, 0x03, 0x07, 0x01, 0x01
        /*0010*/ 	.byte	0x02, 0x03, 0x00, 0x00, 0x02, 0x06, 0x01, 0x00, 0x04, 0x0b, 0x08, 0x00, 0x09, 0x00, 0x00, 0x00
        /*0020*/ 	.byte	0x00, 0x00, 0x00, 0x00


//--------------------- .nv.info._ZN3cub18CUB_300001_SM_10006detail11EmptyKernelIvEEvv --------------------------
	.section	.nv.info._ZN3cub18CUB_300001_SM_10006detail11EmptyKernelIvEEvv,"",@"SHT_CUDA_INFO"
	.sectionflags	@""
	.align	4


	//----- nvinfo : EIATTR_CUDA_API_VERSION
	.align		4
        /*0000*/ 	.byte	0x04, 0x37
        /*0002*/ 	.short	(.L_62 - .L_61)
.L_61:
        /*0004*/ 	.word	0x00000082


	//----- nvinfo : EIATTR_SPARSE_MMA_MASK
	.align		4
.L_62:
        /*0008*/ 	.byte	0x03, 0x50
        /*000a*/ 	.short	0x0000


	//----- nvinfo : EIATTR_MAXREG_COUNT
	.align		4
        /*000c*/ 	.byte	0x03, 0x1b
        /*000e*/ 	.short	0x00ff


	//----- nvinfo : EIATTR_MERCURY_ISA_VERSION
	.align		4
        /*0010*/ 	.byte	0x03, 0x5f
        /*0012*/ 	.short	0x0101


	//----- nvinfo : EIATTR_VRC_CTA_INIT_COUNT
	.align		4
        /*0014*/ 	.byte	0x02, 0x4a
	.zero		1
	.zero		1


	//----- nvinfo : EIATTR_EXIT_INSTR_OFFSETS
	.align		4
        /*0018*/ 	.byte	0x04, 0x1c
        /*001a*/ 	.short	(.L_64 - .L_63)


	//   ....[0]....
.L_63:
        /*001c*/ 	.word	0x00000010


	//----- nvinfo : EIATTR_SW_WAR
	.align		4
.L_64:
        /*0020*/ 	.byte	0x04, 0x36
        /*0022*/ 	.short	(.L_66 - .L_65)
.L_65:
        /*0024*/ 	.word	0x00000008
.L_66:


//--------------------- .nv.info._Z23detect_conflicts_kernelPiS_S_PbS0_ii --------------------------
	.section	.nv.info._Z23detect_conflicts_kernelPiS_S_PbS0_ii,"",@"SHT_CUDA_INFO"
	.sectionflags	@""
	.align	4


	//----- nvinfo : EIATTR_CUDA_API_VERSION
	.align		4
        /*0000*/ 	.byte	0x04, 0x37
        /*0002*/ 	.short	(.L_68 - .L_67)
.L_67:
        /*0004*/ 	.word	0x00000082


	//----- nvinfo : EIATTR_KPARAM_INFO
	.align		4
.L_68:
        /*0008*/ 	.byte	0x04, 0x17
        /*000a*/ 	.short	(.L_70 - .L_69)
.L_69:
        /*000c*/ 	.word	0x00000000
        /*0010*/ 	.short	0x0006
        /*0012*/ 	.short	0x002c
        /*0014*/ 	.byte	0x00, 0xf0, 0x11, 0x00


	//----- nvinfo : EIATTR_KPARAM_INFO
	.align		4
.L_70:
        /*0018*/ 	.byte	0x04, 0x17
        /*001a*/ 	.short	(.L_72 - .L_71)
.L_71:
        /*001c*/ 	.word	0x00000000
        /*0020*/ 	.short	0x0005
        /*0022*/ 	.short	0x0028
        /*0024*/ 	.byte	0x00, 0xf0, 0x11, 0x00


	//----- nvinfo : EIATTR_KPARAM_INFO
	.align		4
.L_72:
        /*0028*/ 	.byte	0x04, 0x17
        /*002a*/ 	.short	(.L_74 - .L_73)
.L_73:
        /*002c*/ 	.word	0x00000000
        /*0030*/ 	.short	0x0004
        /*0032*/ 	.short	0x0020
        /*0034*/ 	.byte	0x00, 0xf5, 0x21, 0x00


	//----- nvinfo : EIATTR_KPARAM_INFO
	.align		4
.L_74:
        /*0038*/ 	.byte	0x04, 0x17
        /*003a*/ 	.short	(.L_76 - .L_75)
.L_75:
        /*003c*/ 	.word	0x00000000
        /*0040*/ 	.short	0x0003
        /*0042*/ 	.short	0x0018
        /*0044*/ 	.byte	0x00, 0xf5, 0x21, 0x00


	//----- nvinfo : EIATTR_KPARAM_INFO
	.align		4
.L_76:
        /*0048*/ 	.byte	0x04, 0x17
        /*004a*/ 	.short	(.L_78 - .L_77)
.L_77:
        /*004c*/ 	.word	0x00000000
        /*0050*/ 	.short	0x0002
        /*0052*/ 	.short	0x0010
        /*0054*/ 	.byte	0x00, 0xf5, 0x21, 0x00


	//----- nvinfo : EIATTR_KPARAM_INFO
	.align		4
.L_78:
        /*0058*/ 	.byte	0x04, 0x17
        /*005a*/ 	.short	(.L_80 - .L_79)
.L_79:
        /*005c*/ 	.word	0x00000000
        /*0060*/ 	.short	0x0001
        /*0062*/ 	.short	0x0008
        /*0064*/ 	.byte	0x00, 0xf5, 0x21, 0x00


	//----- nvinfo : EIATTR_KPARAM_INFO
	.align		4
.L_80:
        /*0068*/ 	.byte	0x04, 0x17
        /*006a*/ 	.short	(.L_82 - .L_81)
.L_81:
        /*006c*/ 	.word	0x00000000
        /*0070*/ 	.short	0x0000
        /*0072*/ 	.short	0x0000
        /*0074*/ 	.byte	0x00, 0xf5, 0x21, 0x00


	//----- nvinfo : EIATTR_SPARSE_MMA_MASK
	.align		4
.L_82:
        /*0078*/ 	.byte	0x03, 0x50
        /*007a*/ 	.short	0x0000


	//----- nvinfo : EIATTR_MAXREG_COUNT
	.align		4
        /*007c*/ 	.byte	0x03, 0x1b
        /*007e*/ 	.short	0x00ff


	//----- nvinfo : EIATTR_MERCURY_ISA_VERSION
	.align		4
        /*0080*/ 	.byte	0x03, 0x5f
        /*0082*/ 	.short	0x0101


	//----- nvinfo : EIATTR_VRC_CTA_INIT_COUNT
	.align		4
        /*0084*/ 	.byte	0x02, 0x4a
	.zero		1
	.zero		1


	//----- nvinfo : EIATTR_EXIT_INSTR_OFFSETS
	.align		4
        /*0088*/ 	.byte	0x04, 0x1c
        /*008a*/ 	.short	(.L_84 - .L_83)


	//   ....[0]....
.L_83:
        /*008c*/ 	.word	0x00000070


	//   ....[1]....
        /*0090*/ 	.word	0x000002b0


	//----- nvinfo : EIATTR_CRS_STACK_SIZE
	.align		4
.L_84:
        /*0094*/ 	.byte	0x04, 0x1e
        /*0096*/ 	.short	(.L_86 - .L_85)
.L_85:
        /*0098*/ 	.word	0x00000000


	//----- nvinfo : EIATTR_CBANK_PARAM_SIZE
	.align		4
.L_86:
        /*009c*/ 	.byte	0x03, 0x19
        /*009e*/ 	.short	0x0030


	//----- nvinfo : EIATTR_PARAM_CBANK
	.align		4
        /*00a0*/ 	.byte	0x04, 0x0a
        /*00a2*/ 	.short	(.L_88 - .L_87)
	.align		4
.L_87:
        /*00a4*/ 	.word	index@(.nv.constant0._Z23detect_conflicts_kernelPiS_S_PbS0_ii)
        /*00a8*/ 	.short	0x0380
        /*00aa*/ 	.short	0x0030


	//----- nvinfo : EIATTR_SW_WAR
	.align		4
.L_88:
        /*00ac*/ 	.byte	0x04, 0x36
        /*00ae*/ 	.short	(.L_90 - .L_89)
.L_89:
        /*00b0*/ 	.word	0x00000008
.L_90:


//--------------------- .nv.info._Z20assign_colors_kernelPiPbii --------------------------
	.section	.nv.info._Z20assign_colors_kernelPiPbii,"",@"SHT_CUDA_INFO"
	.sectionflags	@""
	.align	4


	//----- nvinfo : EIATTR_CUDA_API_VERSION
	.align		4
        /*0000*/ 	.byte	0x04, 0x37
        /*0002*/ 	.short	(.L_92 - .L_91)
.L_91:
        /*0004*/ 	.word	0x00000082


	//----- nvinfo : EIATTR_KPARAM_INFO
	.align		4
.L_92:
        /*0008*/ 	.byte	0x04, 0x17
        /*000a*/ 	.short	(.L_94 - .L_93)
.L_93:
        /*000c*/ 	.word	0x00000000
        /*0010*/ 	.short	0x0003
        /*0012*/ 	.short	0x0014
        /*0014*/ 	.byte	0x00, 0xf0, 0x11, 0x00


	//----- nvinfo : EIATTR_KPARAM_INFO
	.align		4
.L_94:
        /*0018*/ 	.byte	0x04, 0x17
        /*001a*/ 	.short	(.L_96 - .L_95)
.L_95:
        /*001c*/ 	.word	0x00000000
        /*0020*/ 	.short	0x0002
        /*0022*/ 	.short	0x0010
        /*0024*/ 	.byte	0x00, 0xf0, 0x11, 0x00


	//----- nvinfo : EIATTR_KPARAM_INFO
	.align		4
.L_96:
        /*0028*/ 	.byte	0x04, 0x17
        /*002a*/ 	.short	(.L_98 - .L_97)
.L_97:
        /*002c*/ 	.word	0x00000000
        /*0030*/ 	.short	0x0001
        /*0032*/ 	.short	0x0008
        /*0034*/ 	.byte	0x00, 0xf5, 0x21, 0x00


	//----- nvinfo : EIATTR_KPARAM_INFO
	.align		4
.L_98:
        /*0038*/ 	.byte	0x04, 0x17
        /*003a*/ 	.short	(.L_100 - .L_99)
.L_99:
        /*003c*/ 	.word	0x00000000
        /*0040*/ 	.short	0x0000
        /*0042*/ 	.short	0x0000
        /*0044*/ 	.byte	0x00, 0xf5, 0x21, 0x00


	//----- nvinfo : EIATTR_SPARSE_MMA_MASK
	.align		4
.L_100:
        /*0048*/ 	.byte	0x03, 0x50
        /*004a*/ 	.short	0x0000


	//----- nvinfo : EIATTR_MAXREG_COUNT
	.align		4
        /*004c*/ 	.byte	0x03, 0x1b
        /*004e*/ 	.short	0x00ff


	//----- nvinfo : EIATTR_MERCURY_ISA_VERSION
	.align		4
        /*0050*/ 	.byte	0x03, 0x5f
        /*0052*/ 	.short	0x0101


	//----- nvinfo : EIATTR_VRC_CTA_INIT_COUNT
	.align		4
        /*0054*/ 	.byte	0x02, 0x4a
	.zero		1
	.zero		1


	//----- nvinfo : EIATTR_EXIT_INSTR_OFFSETS
	.align		4
        /*0058*/ 	.byte	0x04, 0x1c
        /*005a*/ 	.short	(.L_102 - .L_101)


	//   ....[0]....
.L_101:
        /*005c*/ 	.word	0x00000070


	//   ....[1]....
        /*0060*/ 	.word	0x000000f0


	//   ....[2]....
        /*0064*/ 	.word	0x000001e0


	//   ....[3]....
        /*0068*/ 	.word	0x00000210


	//----- nvinfo : EIATTR_CRS_STACK_SIZE
	.align		4
.L_102:
        /*006c*/ 	.byte	0x04, 0x1e
        /*006e*/ 	.short	(.L_104 - .L_103)
.L_103:
        /*0070*/ 	.word	0x00000000


	//----- nvinfo : EIATTR_CBANK_PARAM_SIZE
	.align		4
.L_104:
        /*0074*/ 	.byte	0x03, 0x19
        /*0076*/ 	.short	0x0018


	//----- nvinfo : EIATTR_PARAM_CBANK
	.align		4
        /*0078*/ 	.byte	0x04, 0x0a
        /*007a*/ 	.short	(.L_106 - .L_105)
	.align		4
.L_105:
        /*007c*/ 	.word	index@(.nv.constant0._Z20assign_colors_kernelPiPbii)
        /*0080*/ 	.short	0x0380
        /*0082*/ 	.short	0x0018


	//----- nvinfo : EIATTR_SW_WAR
	.align		4
.L_106:
        /*0084*/ 	.byte	0x04, 0x36
        /*0086*/ 	.short	(.L_108 - .L_107)
.L_107:
        /*0088*/ 	.word	0x00000008
.L_108:


//--------------------- .nv.callgraph             --------------------------
	.section	.nv.callgraph,"",@"SHT_CUDA_CALLGRAPH"
	.align	4
	.sectionentsize	8
	.align		4
        /*0000*/ 	.word	0x00000000
	.align		4
        /*0004*/ 	.word	0xffffffff
	.align		4
        /*0008*/ 	.word	0x00000000
	.align		4
        /*000c*/ 	.word	0xfffffffe
	.align		4
        /*0010*/ 	.word	0x00000000
	.align		4
        /*0014*/ 	.word	0xfffffffd
	.align		4
        /*0018*/ 	.word	0x00000000
	.align		4
        /*001c*/ 	.word	0xfffffffc


//--------------------- .nv.constant4             --------------------------
	.section	.nv.constant4,"a",@progbits
	.align	8
	.align		8
.nv.constant4:
        /*0000*/ 	.dword	_ZN34_INTERNAL_559df340_4_k_cu_ea09f2244cuda3std3__45__cpo5beginE
	.align		8
        /*0008*/ 	.dword	_ZN34_INTERNAL_559df340_4_k_cu_ea09f2244cuda3std3__45__cpo3endE
	.align		8
        /*0010*/ 	.dword	_ZN34_INTERNAL_559df340_4_k_cu_ea09f2244cuda3std3__45__cpo6cbeginE
	.align		8
        /*0018*/ 	.dword	_ZN34_INTERNAL_559df340_4_k_cu_ea09f2244cuda3std3__45__cpo4cendE
	.align		8
        /*0020*/ 	.dword	_ZN34_INTERNAL_559df340_4_k_cu_ea09f2244cuda3std3__45__cpo6rbeginE
	.align		8
        /*0028*/ 	.dword	_ZN34_INTERNAL_559df340_4_k_cu_ea09f2244cuda3std3__45__cpo4rendE
	.align		8
        /*0030*/ 	.dword	_ZN34_INTERNAL_559df340_4_k_cu_ea09f2244cuda3std3__45__cpo7crbeginE
	.align		8
        /*0038*/ 	.dword	_ZN34_INTERNAL_559df340_4_k_cu_ea09f2244cuda3std3__45__cpo5crendE
	.align		8
        /*0040*/ 	.dword	_ZN34_INTERNAL_559df340_4_k_cu_ea09f2244cuda3std3__436_GLOBAL__N__559df340_4_k_cu_ea09f2246ignoreE
	.align		8
        /*0048*/ 	.dword	_ZN34_INTERNAL_559df340_4_k_cu_ea09f2244cuda3std3__419piecewise_constructE
	.align		8
        /*0050*/ 	.dword	_ZN34_INTERNAL_559df340_4_k_cu_ea09f2244cuda3std3__48in_placeE
	.align		8
        /*0058*/ 	.dword	_ZN34_INTERNAL_559df340_4_k_cu_ea09f2244cuda3std3__420unreachable_sentinelE
	.align		8
        /*0060*/ 	.dword	_ZN34_INTERNAL_559df340_4_k_cu_ea09f2244cuda3std3__47nulloptE
	.align		8
        /*0068*/ 	.dword	_ZN34_INTERNAL_559df340_4_k_cu_ea09f2244cuda3std3__48unexpectE
	.align		8
        /*0070*/ 	.dword	_ZN34_INTERNAL_559df340_4_k_cu_ea09f2244cuda3std6ranges3__45__cpo4swapE
	.align		8
        /*0078*/ 	.dword	_ZN34_INTERNAL_559df340_4_k_cu_ea09f2244cuda3std6ranges3__45__cpo9iter_moveE
	.align		8
        /*0080*/ 	.dword	_ZN34_INTERNAL_559df340_4_k_cu_ea09f2244cuda3std6ranges3__45__cpo5beginE
	.align		8
        /*0088*/ 	.dword	_ZN34_INTERNAL_559df340_4_k_cu_ea09f2244cuda3std6ranges3__45__cpo3endE
	.align		8
        /*0090*/ 	.dword	_ZN34_INTERNAL_559df340_4_k_cu_ea09f2244cuda3std6ranges3__45__cpo6cbeginE
	.align		8
        /*0098*/ 	.dword	_ZN34_INTERNAL_559df340_4_k_cu_ea09f2244cuda3std6ranges3__45__cpo4cendE
	.align		8
        /*00a0*/ 	.dword	_ZN34_INTERNAL_559df340_4_k_cu_ea09f2244cuda3std6ranges3__45__cpo7advanceE
	.align		8
        /*00a8*/ 	.dword	_ZN34_INTERNAL_559df340_4_k_cu_ea09f2244cuda3std6ranges3__45__cpo9iter_swapE
	.align		8
        /*00b0*/ 	.dword	_ZN34_INTERNAL_559df340_4_k_cu_ea09f2244cuda3std6ranges3__45__cpo4nextE
	.align		8
        /*00b8*/ 	.dword	_ZN34_INTERNAL_559df340_4_k_cu_ea09f2244cuda3std6ranges3__45__cpo4prevE
	.align		8
        /*00c0*/ 	.dword	_ZN34_INTERNAL_559df340_4_k_cu_ea09f2244cuda3std6ranges3__45__cpo4dataE
	.align		8
        /*00c8*/ 	.dword	_ZN34_INTERNAL_559df340_4_k_cu_ea09f2244cuda3std6ranges3__45__cpo5cdataE
	.align		8
        /*00d0*/ 	.dword	_ZN34_INTERNAL_559df340_4_k_cu_ea09f2244cuda3std6ranges3__45__cpo4sizeE
	.align		8
        /*00d8*/ 	.dword	_ZN34_INTERNAL_559df340_4_k_cu_ea09f2244cuda3std6ranges3__45__cpo5ssizeE
	.align		8
        /*00e0*/ 	.dword	_ZN34_INTERNAL_559df340_4_k_cu_ea09f2244cuda3std6ranges3__45__cpo8distanceE
	.align		8
        /*00e8*/ 	.dword	_ZN34_INTERNAL_559df340_4_k_cu_ea09f2246thrust24THRUST_300001_SM_1000_NS8cuda_cub3parE
	.align		8
        /*00f0*/ 	.dword	_ZN34_INTERNAL_559df340_4_k_cu_ea09f2246thrust24THRUST_300001_SM_1000_NS8cuda_cub10par_nosyncE
	.align		8
        /*00f8*/ 	.dword	_ZN34_INTERNAL_559df340_4_k_cu_ea09f2246thrust24THRUST_300001_SM_1000_NS6system6detail10sequential3seqE
	.align		8
        /*0100*/ 	.dword	_ZN34_INTERNAL_559df340_4_k_cu_ea09f2246thrust24THRUST_300001_SM_1000_NS12placeholders2_1E
	.align		8
        /*0108*/ 	.dword	_ZN34_INTERNAL_559df340_4_k_cu_ea09f2246thrust24THRUST_300001_SM_1000_NS12placeholders2_2E
	.align		8
        /*0110*/ 	.dword	_ZN34_INTERNAL_559df340_4_k_cu_ea09f2246thrust24THRUST_300001_SM_1000_NS12placeholders2_3E
	.align		8
        /*0118*/ 	.dword	_ZN34_INTERNAL_559df340_4_k_cu_ea09f2246thrust24THRUST_300001_SM_1000_NS12placeholders2_4E
	.align		8
        /*0120*/ 	.dword	_ZN34_INTERNAL_559df340_4_k_cu_ea09f2246thrust24THRUST_300001_SM_1000_NS12placeholders2_5E
	.align		8
        /*0128*/ 	.dword	_ZN34_INTERNAL_559df340_4_k_cu_ea09f2246thrust24THRUST_300001_SM_1000_NS12placeholders2_6E
	.align		8
        /*0130*/ 	.dword	_ZN34_INTERNAL_559df340_4_k_cu_ea09f2246thrust24THRUST_300001_SM_1000_NS12placeholders2_7E
	.align		8
        /*0138*/ 	.dword	_ZN34_INTERNAL_559df340_4_k_cu_ea09f2246thrust24THRUST_300001_SM_1000_NS12placeholders2_8E
	.align		8
        /*0140*/ 	.dword	_ZN34_INTERNAL_559df340_4_k_cu_ea09f2246thrust24THRUST_300001_SM_1000_NS12placeholders2_9E
	.align		8
        /*0148*/ 	.dword	_ZN34_INTERNAL_559df340_4_k_cu_ea09f2246thrust24THRUST_300001_SM_1000_NS12placeholders3_10E
	.align		8
        /*0150*/ 	.dword	_ZN34_INTERNAL_559df340_4_k_cu_ea09f2246thrust24THRUST_300001_SM_1000_NS3seqE


//--------------------- .text._ZN3cub18CUB_300001_SM_10006detail11EmptyKernelIvEEvv --------------------------
	.section	.text._ZN3cub18CUB_300001_SM_10006detail11EmptyKernelIvEEvv,"ax",@progbits
	.align	128
        .global         _ZN3cub18CUB_300001_SM_10006detail11EmptyKernelIvEEvv
        .type           _ZN3cub18CUB_300001_SM_10006detail11EmptyKernelIvEEvv,@function
        .size           _ZN3cub18CUB_300001_SM_10006detail11EmptyKernelIvEEvv,(.L_x_8 - _ZN3cub18CUB_300001_SM_10006detail11EmptyKernelIvEEvv)
        .other          _ZN3cub18CUB_300001_SM_10006detail11EmptyKernelIvEEvv,@"STO_CUDA_ENTRY STV_DEFAULT"
_ZN3cub18CUB_300001_SM_10006detail11EmptyKernelIvEEvv:
.text._ZN3cub18CUB_300001_SM_10006detail11EmptyKernelIvEEvv:
[----:B------:R-:W-:Y:S01]  /*0000*/  LDC R1, c[0x0][0x37c] ;  /* 0x0000df00ff017b82 */ /* 0x000fe20000000800 */
[----:B------:R-:W-:Y:S05]  /*0010*/  EXIT ;  /* 0x000000000000794d */ /* 0x000fea0003800000 */
.L_x_0:
[----:B------:R-:W-:-:S00]  /*0020*/  BRA `(.L_x_0) ;  /* 0xfffffffc00fc7947 */ /* 0x000fc0000383ffff */
[----:B------:R-:W-:-:S00]  /*0030*/  NOP ;  /* 0x0000000000007918 */ /* 0x000fc00000000000 */
        /* <DEDUP_REMOVED lines=12> */
.L_x_8:


//--------------------- .text._Z23detect_conflicts_kernelPiS_S_PbS0_ii --------------------------
	.section	.text._Z23detect_conflicts_kernelPiS_S_PbS0_ii,"ax",@progbits
	.align	128
        .global         _Z23detect_conflicts_kernelPiS_S_PbS0_ii
        .type           _Z23detect_conflicts_kernelPiS_S_PbS0_ii,@function
        .size           _Z23detect_conflicts_kernelPiS_S_PbS0_ii,(.L_x_9 - _Z23detect_conflicts_kernelPiS_S_PbS0_ii)
        .other          _Z23detect_conflicts_kernelPiS_S_PbS0_ii,@"STO_CUDA_ENTRY STV_DEFAULT"
_Z23detect_conflicts_kernelPiS_S_PbS0_ii:
.text._Z23detect_conflicts_kernelPiS_S_PbS0_ii:
[----:B------:R-:W-:Y:S01]  /*0000*/  LDC R1, c[0x0][0x37c] ;  /* 0x0000df00ff017b82 */ /* 0x000fe20000000800 */
[----:B------:R-:W0:Y:S07]  /*0010*/  S2R R3, SR_TID.X ;  /* 0x0000000000037919 */ /* 0x000e2e0000002100 */
[----:B------:R-:W0:Y:S01]  /*0020*/  S2UR UR4, SR_CTAID.X ;  /* 0x00000000000479c3 */ /* 0x000e220000002500 */
[----:B------:R-:W1:Y:S07]  /*0030*/  LDCU UR5, c[0x0][0x3ac] ;  /* 0x00007580ff0577ac */ /* 0x000e6e0008000800 */
[----:B------:R-:W0:Y:S02]  /*0040*/  LDC R0, c[0x0][0x360] ;  /* 0x0000d800ff007b82 */ /* 0x000e240000000800 */
[----:B0-----:R-:W-:-:S05]  /*0050*/  IMAD R0, R0, UR4, R3 ;  /* 0x0000000400007c24 */ /* 0x001fca000f8e0203 */
[----:B-1----:R-:W-:-:S13]  /*0060*/  ISETP.GE.AND P0, PT, R0, UR5, PT ;  /* 0x0000000500007c0c */ /* 0x002fda000bf06270 */
[----:B------:R-:W-:Y:S05]  /*0070*/  @P0 EXIT ;  /* 0x000000000000094d */ /* 0x000fea0003800000 */
[----:B------:R-:W0:Y:S01]  /*0080*/  LDC.64 R2, c[0x0][0x380] ;  /* 0x0000e000ff027b82 */ /* 0x000e220000000a00 */
[----:B------:R-:W1:Y:S01]  /*0090*/  LDCU.64 UR4, c[0x0][0x358] ;  /* 0x00006b00ff0477ac */ /* 0x000e620008000a00 */
[----:B------:R-:W-:-:S06]  /*00a0*/  IMAD.SHL.U32 R5, R0, 0x2, RZ ;  /* 0x0000000200057824 */ /* 0x000fcc00078e00ff */
[----:B------:R-:W2:Y:S01]  /*00b0*/  LDC.64 R6, c[0x0][0x388] ;  /* 0x0000e200ff067b82 */ /* 0x000ea20000000a00 */
[----:B0-----:R-:W-:-:S05]  /*00c0*/  IMAD.WIDE R2, R5, 0x4, R2 ;  /* 0x0000000405027825 */ /* 0x001fca00078e0202 */
[----:B-1----:R-:W3:Y:S04]  /*00d0*/  LDG.E R0, desc[UR4][R2.64] ;  /* 0x0000000402007981 */ /* 0x002ee8000c1e1900 */
[----:B------:R-:W3:Y:S02]  /*00e0*/  LDG.E R5, desc[UR4][R2.64+0x4] ;  /* 0x0000040402057981 */ /* 0x000ee4000c1e1900 */
[CC--:B---3--:R-:W-:Y:S02]  /*00f0*/  VIMNMX R9, PT, PT, R0.reuse, R5.reuse, PT ;  /* 0x0000000500097248 */ /* 0x0c8fe40003fe0100 */
[----:B------:R-:W-:-:S03]  /*0100*/  VIMNMX R11, PT, PT, R0, R5, !PT ;  /* 0x00000005000b7248 */ /* 0x000fc60007fe0100 */
[----:B--2---:R-:W-:-:S04]  /*0110*/  IMAD.WIDE R4, R9, 0x4, R6 ;  /* 0x0000000409047825 */ /* 0x004fc800078e0206 */
[----:B------:R-:W-:Y:S02]  /*0120*/  IMAD.WIDE R6, R11, 0x4, R6 ;  /* 0x000000040b067825 */ /* 0x000fe400078e0206 */
[----:B------:R-:W2:Y:S04]  /*0130*/  LDG.E R4, desc[UR4][R4.64] ;  /* 0x0000000404047981 */ /* 0x000ea8000c1e1900 */
[----:B------:R-:W2:Y:S01]  /*0140*/  LDG.E R11, desc[UR4][R6.64] ;  /* 0x00000004060b7981 */ /* 0x000ea2000c1e1900 */
[----:B------:R-:W-:Y:S01]  /*0150*/  BSSY.RECONVERGENT B0, `(.L_x_1) ;  /* 0x000000c000007945 */ /* 0x000fe20003800200 */
[----:B--2---:R-:W-:-:S13]  /*0160*/  ISETP.NE.AND P0, PT, R4, R11, PT ;  /* 0x0000000b0400720c */ /* 0x004fda0003f05270 */
[----:B------:R-:W-:Y:S05]  /*0170*/  @P0 BRA `(.L_x_2) ;  /* 0x0000000000240947 */ /* 0x000fea0003800000 */
[----:B------:R-:W0:Y:S01]  /*0180*/  LDC.64 R2, c[0x0][0x390] ;  /* 0x0000e400ff027b82 */ /* 0x000e220000000a00 */
[----:B------:R-:W-:-:S07]  /*0190*/  MOV R11, 0xffffffff ;  /* 0xffffffff000b7802 */ /* 0x000fce0000000f00 */
[----:B------:R-:W1:Y:S01]  /*01a0*/  LDC.64 R4, c[0x0][0x3a0] ;  /* 0x0000e800ff047b82 */ /* 0x000e620000000a00 */
[----:B0-----:R-:W-:-:S05]  /*01b0*/  IMAD.WIDE R2, R9, 0x4, R2 ;  /* 0x0000000409027825 */ /* 0x001fca00078e0202 */
[----:B------:R0:W-:Y:S04]  /*01c0*/  STG.E desc[UR4][R2.64], R11 ;  /* 0x0000000b02007986 */ /* 0x0001e8000c101904 */
[----:B-1----:R-:W2:Y:S02]  /*01d0*/  LDG.E.U8 R0, desc[UR4][R4.64] ;  /* 0x0000000404007981 */ /* 0x002ea4000c1e1100 */
[----:B--2---:R-:W-:Y:S01]  /*01e0*/  ISETP.NE.AND P0, PT, R0, RZ, PT ;  /* 0x000000ff0000720c */ /* 0x004fe20003f05270 */
[----:B------:R-:W-:-:S12]  /*01f0*/  IMAD.MOV.U32 R0, RZ, RZ, 0x1 ;  /* 0x00000001ff007424 */ /* 0x000fd800078e00ff */
[----:B------:R0:W-:Y:S02]  /*0200*/  @!P0 STG.E.U8 desc[UR4][R4.64], R0 ;  /* 0x0000000004008986 */ /* 0x0001e4000c101104 */
.L_x_2:
[----:B------:R-:W-:Y:S05]  /*0210*/  BSYNC.RECONVERGENT B0 ;  /* 0x0000000000007941 */ /* 0x000fea0003800200 */
.L_x_1:
[----:B------:R-:W2:Y:S01]  /*0220*/  LDG.E R6, desc[UR4][R6.64] ;  /* 0x0000000406067981 */ /* 0x000ea2000c1e1900 */
[----:B------:R-:W1:Y:S01]  /*0230*/  LDCU UR6, c[0x0][0x3a8] ;  /* 0x00007500ff0677ac */ /* 0x000e620008000800 */
[----:B0-----:R-:W-:Y:S01]  /*0240*/  IMAD.MOV.U32 R0, RZ, RZ, 0x1 ;  /* 0x00000001ff007424 */ /* 0x001fe200078e00ff */
[----:B------:R-:W0:Y:S01]  /*0250*/  LDCU.64 UR8, c[0x0][0x398] ;  /* 0x00007300ff0877ac */ /* 0x000e220008000a00 */
[----:B-1----:R-:W-:-:S05]  /*0260*/  IMAD R9, R9, UR6, R9 ;  /* 0x0000000609097c24 */ /* 0x002fca000f8e0209 */
[----:B--2---:R-:W-:-:S04]  /*0270*/  IADD3 R9, PT, PT, R9, R6, RZ ;  /* 0x0000000609097210 */ /* 0x004fc80007ffe0ff */
[----:B0-----:R-:W-:-:S04]  /*0280*/  IADD3 R2, P0, PT, R9, UR8, RZ ;  /* 0x0000000809027c10 */ /* 0x001fc8000ff1e0ff */
[----:B------:R-:W-:-:S05]  /*0290*/  LEA.HI.X.SX32 R3, R9, UR9, 0x1, P0 ;  /* 0x0000000909037c11 */ /* 0x000fca00080f0eff */
[----:B------:R-:W-:Y:S01]  /*02a0*/  STG.E.U8 desc[UR4][R2.64], R0 ;  /* 0x0000000002007986 */ /* 0x000fe2000c101104 */
[----:B------:R-:W-:Y:S05]  /*02b0*/  EXIT ;  /* 0x000000000000794d */ /* 0x000fea0003800000 */
.L_x_3:
        /* <DEDUP_REMOVED lines=12> */
.L_x_9:


//--------------------- .text._Z20assign_colors_kernelPiPbii --------------------------
	.section	.text._Z20assign_colors_kernelPiPbii,"ax",@progbits
	.align	128
        .global         _Z20assign_colors_kernelPiPbii
        .type           _Z20assign_colors_kernelPiPbii,@function
        .size           _Z20assign_colors_kernelPiPbii,(.L_x_10 - _Z20assign_colors_kernelPiPbii)
        .other          _Z20assign_colors_kernelPiPbii,@"STO_CUDA_ENTRY STV_DEFAULT"
_Z20assign_colors_kernelPiPbii:
.text._Z20assign_colors_kernelPiPbii:
        /* <DEDUP_REMOVED lines=10> */
[----:B------:R-:W2:Y:S01]  /*00a0*/  LDCU UR6, c[0x0][0x390] ;  /* 0x00007200ff0677ac */ /* 0x000ea20008000800 */
[----:B0-----:R-:W-:-:S05]  /*00b0*/  IMAD.WIDE R2, R5, 0x4, R2 ;  /* 0x0000000405027825 */ /* 0x001fca00078e0202 */
[----:B-1----:R-:W3:Y:S01]  /*00c0*/  LDG.E R0, desc[UR4][R2.64] ;  /* 0x0000000402007981 */ /* 0x002ee2000c1e1900 */
[----:B--2---:R-:W-:-:S04]  /*00d0*/  ISETP.LE.AND P0, PT, RZ, UR6, PT ;  /* 0x00000006ff007c0c */ /* 0x004fc8000bf03270 */
[----:B---3--:R-:W-:-:S13]  /*00e0*/  ISETP.NE.OR P0, PT, R0, -0x1, !P0 ;  /* 0xffffffff0000780c */ /* 0x008fda0004705670 */
[----:B------:R-:W-:Y:S05]  /*00f0*/  @P0 EXIT ;  /* 0x000000000000094d */ /* 0x000fea0003800000 */
[----:B------:R-:W-:Y:S01]  /*0100*/  BSSY.RECONVERGENT B0, `(.L_x_4) ;  /* 0x000000f000007945 */ /* 0x000fe20003800200 */
[----:B------:R-:W-:Y:S01]  /*0110*/  IMAD R0, R5, UR6, R5 ;  /* 0x0000000605007c24 */ /* 0x000fe2000f8e0205 */
[----:B------:R-:W0:Y:S01]  /*0120*/  LDCU UR7, c[0x0][0x390] ;  /* 0x00007200ff0777ac */ /* 0x000e220008000800 */
[----:B------:R-:W-:Y:S01]  /*0130*/  IMAD.MOV.U32 R7, RZ, RZ, RZ ;  /* 0x000000ffff077224 */ /* 0x000fe200078e00ff */
[----:B------:R-:W1:Y:S06]  /*0140*/  LDCU.64 UR8, c[0x0][0x388] ;  /* 0x00007100ff0877ac */ /* 0x000e6c0008000a00 */
.L_x_6:
[----:B------:R-:W-:-:S05]  /*0150*/  IMAD.IADD R5, R0, 0x1, R7 ;  /* 0x0000000100057824 */ /* 0x000fca00078e0207 */
[----:B-1----:R-:W-:-:S04]  /*0160*/  IADD3 R4, P0, PT, R5, UR8, RZ ;  /* 0x0000000805047c10 */ /* 0x002fc8000ff1e0ff */
[----:B------:R-:W-:-:S05]  /*0170*/  LEA.HI.X.SX32 R5, R5, UR9, 0x1, P0 ;  /* 0x0000000905057c11 */ /* 0x000fca00080f0eff */
[----:B------:R-:W2:Y:S02]  /*0180*/  LDG.E.U8 R4, desc[UR4][R4.64] ;  /* 0x0000000404047981 */ /* 0x000ea4000c1e1100 */
[----:B--2---:R-:W-:-:S13]  /*0190*/  ISETP.NE.AND P0, PT, R4, RZ, PT ;  /* 0x000000ff0400720c */ /* 0x004fda0003f05270 */
[----:B------:R-:W-:Y:S05]  /*01a0*/  @!P0 BRA `(.L_x_5) ;  /* 0x0000000000108947 */ /* 0x000fea0003800000 */
[C---:B0-----:R-:W-:Y:S01]  /*01b0*/  ISETP.NE.AND P0, PT, R7.reuse, UR7, PT ;  /* 0x0000000707007c0c */ /* 0x041fe2000bf05270 */
[----:B------:R-:W-:-:S12]  /*01c0*/  VIADD R7, R7, 0x1 ;  /* 0x0000000107077836 */ /* 0x000fd80000000000 */
[----:B------:R-:W-:Y:S05]  /*01d0*/  @P0 BRA `(.L_x_6) ;  /* 0xfffffffc00dc0947 */ /* 0x000fea000383ffff */
[----:B------:R-:W-:Y:S05]  /*01e0*/  EXIT ;  /* 0x000000000000794d */ /* 0x000fea0003800000 */
.L_x_5:
[----:B0-----:R-:W-:Y:S05]  /*01f0*/  BSYNC.RECONVERGENT B0 ;  /* 0x0000000000007941 */ /* 0x001fea0003800200 */
.L_x_4:
[----:B------:R-:W-:Y:S01]  /*0200*/  STG.E desc[UR4][R2.64], R7 ;  /* 0x0000000702007986 */ /* 0x000fe2000c101904 */
[----:B------:R-:W-:Y:S05]  /*0210*/  EXIT ;  /* 0x000000000000794d */ /* 0x000fea0003800000 */
.L_x_7:
        /* <DEDUP_REMOVED lines=14> */
.L_x_10:


//--------------------- .nv.shared.reserved.0     --------------------------
	.section	.nv.shared.reserved.0,"aw",@nobits
	.weak		__nv_reservedSMEM_offset_0_alias
	.size		__nv_reservedSMEM_offset_0_alias, 0, 64
	.other		__nv_reservedSMEM_offset_0_alias,@"STO_CUDA_RESERVED_SHARED STV_DEFAULT"
__nv_reservedSMEM_offset_0_alias:
	.zero		0
	.zero		64


//--------------------- .nv.global                --------------------------
	.section	.nv.global,"aw",@nobits
.nv.global:
	.type		_ZN34_INTERNAL_559df340_4_k_cu_ea09f2246thrust24THRUST_300001_SM_1000_NS3seqE,@object
	.size		_ZN34_INTERNAL_559df340_4_k_cu_ea09f2246thrust24THRUST_300001_SM_1000_NS3seqE,(_ZN34_INTERNAL_559df340_4_k_cu_ea09f2244cuda3std3__48in_placeE - _ZN34_INTERNAL_559df340_4_k_cu_ea09f2246thrust24THRUST_300001_SM_1000_NS3seqE)
_ZN34_INTERNAL_559df340_4_k_cu_ea09f2246thrust24THRUST_300001_SM_1000_NS3seqE:
	.zero		1
	.type		_ZN34_INTERNAL_559df340_4_k_cu_ea09f2244cuda3std3__48in_placeE,@object
	.size		_ZN34_INTERNAL_559df340_4_k_cu_ea09f2244cuda3std3__48in_placeE,(_ZN34_INTERNAL_559df340_4_k_cu_ea09f2244cuda3std6ranges3__45__cpo4sizeE - _ZN34_INTERNAL_559df340_4_k_cu_ea09f2244cuda3std3__48in_placeE)
_ZN34_INTERNAL_559df340_4_k_cu_ea09f2244cuda3std3__48in_placeE:
	.zero		1
	.type		_ZN34_INTERNAL_559df340_4_k_cu_ea09f2244cuda3std6ranges3__45__cpo4sizeE,@object
	.size		_ZN34_INTERNAL_559df340_4_k_cu_ea09f2244cuda3std6ranges3__45__cpo4sizeE,(_ZN34_INTERNAL_559df340_4_k_cu_ea09f2246thrust24THRUST_300001_SM_1000_NS12placeholders2_3E - _ZN34_INTERNAL_559df340_4_k_cu_ea09f2244cuda3std6ranges3__45__cpo4sizeE)
_ZN34_INTERNAL_559df340_4_k_cu_ea09f2244cuda3std6ranges3__45__cpo4sizeE:
	.zero		1
	.type		_ZN34_INTERNAL_559df340_4_k_cu_ea09f2246thrust24THRUST_300001_SM_1000_NS12placeholders2_3E,@object
	.size		_ZN34_INTERNAL_559df340_4_k_cu_ea09f2246thrust24THRUST_300001_SM_1000_NS12placeholders2_3E,(_ZN34_INTERNAL_559df340_4_k_cu_ea09f2244cuda3std3__45__cpo6cbeginE - _ZN34_INTERNAL_559df340_4_k_cu_ea09f2246thrust24THRUST_300001_SM_1000_NS12placeholders2_3E)
_ZN34_INTERNAL_559df340_4_k_cu_ea09f2246thrust24THRUST_300001_SM_1000_NS12placeholders2_3E:
	.zero		1
	.type		_ZN34_INTERNAL_559df340_4_k_cu_ea09f2244cuda3std3__45__cpo6cbeginE,@object
	.size		_ZN34_INTERNAL_559df340_4_k_cu_ea09f2244cuda3std3__45__cpo6cbeginE,(_ZN34_INTERNAL_559df340_4_k_cu_ea09f2244cuda3std6ranges3__45__cpo6cbeginE - _ZN34_INTERNAL_559df340_4_k_cu_ea09f2244cuda3std3__45__cpo6cbeginE)
_ZN34_INTERNAL_559df340_4_k_cu_ea09f2244cuda3std3__45__cpo6cbeginE:
	.zero		1
	.type		_ZN34_INTERNAL_559df340_4_k_cu_ea09f2244cuda3std6ranges3__45__cpo6cbeginE,@object
	.size		_ZN34_INTERNAL_559df340_4_k_cu_ea09f2244cuda3std6ranges3__45__cpo6cbeginE,(_ZN34_INTERNAL_559df340_4_k_cu_ea09f2246thrust24THRUST_300001_SM_1000_NS12placeholders2_7E - _ZN34_INTERNAL_559df340_4_k_cu_ea09f2244cuda3std6ranges3__45__cpo6cbeginE)
_ZN34_INTERNAL_559df340_4_k_cu_ea09f2244cuda3std6ranges3__45__cpo6cbeginE:
	.zero		1
	.type		_ZN34_INTERNAL_559df340_4_k_cu_ea09f2246thrust24THRUST_300001_SM_1000_NS12placeholders2_7E,@object
	.size		_ZN34_INTERNAL_559df340_4_k_cu_ea09f2246thrust24THRUST_300001_SM_1000_NS12placeholders2_7E,(_ZN34_INTERNAL_559df340_4_k_cu_ea09f2244cuda3std3__45__cpo7crbeginE - _ZN34_INTERNAL_559df340_4_k_cu_ea09f2246thrust24THRUST_300001_SM_1000_NS12placeholders2_7E)
_ZN34_INTERNAL_559df340_4_k_cu_ea09f2246thrust24THRUST_300001_SM_1000_NS12placeholders2_7E:
	.zero		1
	.type		_ZN34_INTERNAL_559df340_4_k_cu_ea09f2244cuda3std3__45__cpo7crbeginE,@object
	.size		_ZN34_INTERNAL_559df340_4_k_cu_ea09f2244cuda3std3__45__cpo7crbeginE,(_ZN34_INTERNAL_559df340_4_k_cu_ea09f2244cuda3std6ranges3__45__cpo4nextE - _ZN34_INTERNAL_559df340_4_k_cu_ea09f2244cuda3std3__45__cpo7crbeginE)
_ZN34_INTERNAL_559df340_4_k_cu_ea09f2244cuda3std3__45__cpo7crbeginE:
	.zero		1
	.type		_ZN34_INTERNAL_559df340_4_k_cu_ea09f2244cuda3std6ranges3__45__cpo4nextE,@object
	.size		_ZN34_INTERNAL_559df340_4_k_cu_ea09f2244cuda3std6ranges3__45__cpo4nextE,(_ZN34_INTERNAL_559df340_4_k_cu_ea09f2244cuda3std6ranges3__45__cpo4swapE - _ZN34_INTERNAL_559df340_4_k_cu_ea09f2244cuda3std6ranges3__45__cpo4nextE)
_ZN34_INTERNAL_559df340_4_k_cu_ea09f2244cuda3std6ranges3__45__cpo4nextE:
	.zero		1
	.type		_ZN34_INTERNAL_559df340_4_k_cu_ea09f2244cuda3std6ranges3__45__cpo4swapE,@object
	.size		_ZN34_INTERNAL_559df340_4_k_cu_ea09f2244cuda3std6ranges3__45__cpo4swapE,(_ZN34_INTERNAL_559df340_4_k_cu_ea09f2246thrust24THRUST_300001_SM_1000_NS8cuda_cub10par_nosyncE - _ZN34_INTERNAL_559df340_4_k_cu_ea09f2244cuda3std6ranges3__45__cpo4swapE)
_ZN34_INTERNAL_559df340_4_k_cu_ea09f2244cuda3std6ranges3__45__cpo4swapE:
	.zero		1
	.type		_ZN34_INTERNAL_559df340_4_k_cu_ea09f2246thrust24THRUST_300001_SM_1000_NS8cuda_cub10par_nosyncE,@object
	.size		_ZN34_INTERNAL_559df340_4_k_cu_ea09f2246thrust24THRUST_300001_SM_1000_NS8cuda_cub10par_nosyncE,(_ZN34_INTERNAL_559df340_4_k_cu_ea09f2246thrust24THRUST_300001_SM_1000_NS12placeholders2_9E - _ZN34_INTERNAL_559df340_4_k_cu_ea09f2246thrust24THRUST_300001_SM_1000_NS8cuda_cub10par_nosyncE)
_ZN34_INTERNAL_559df340_4_k_cu_ea09f2246thrust24THRUST_300001_SM_1000_NS8cuda_cub10par_nosyncE:
	.zero		1
	.type		_ZN34_INTERNAL_559df340_4_k_cu_ea09f2246thrust24THRUST_300001_SM_1000_NS12placeholders2_9E,@object
	.size		_ZN34_INTERNAL_559df340_4_k_cu_ea09f2246thrust24THRUST_300001_SM_1000_NS12placeholders2_9E,(_ZN34_INTERNAL_559df340_4_k_cu_ea09f2244cuda3std3__436_GLOBAL__N__559df340_4_k_cu_ea09f2246ignoreE - _ZN34_INTERNAL_559df340_4_k_cu_ea09f2246thrust24THRUST_300001_SM_1000_NS12placeholders2_9E)
_ZN34_INTERNAL_559df340_4_k_cu_ea09f2246thrust24THRUST_300001_SM_1000_NS12placeholders2_9E:
	.zero		1
	.type		_ZN34_INTERNAL_559df340_4_k_cu_ea09f2244cuda3std3__436_GLOBAL__N__559df340_4_k_cu_ea09f2246ignoreE,@object
	.size		_ZN34_INTERNAL_559df340_4_k_cu_ea09f2244cuda3std3__436_GLOBAL__N__559df340_4_k_cu_ea09f2246ignoreE,(_ZN34_INTERNAL_559df340_4_k_cu_ea09f2244cuda3std6ranges3__45__cpo4dataE - _ZN34_INTERNAL_559df340_4_k_cu_ea09f2244cuda3std3__436_GLOBAL__N__559df340_4_k_cu_ea09f2246ignoreE)
_ZN34_INTERNAL_559df340_4_k_cu_ea09f2244cuda3std3__436_GLOBAL__N__559df340_4_k_cu_ea09f2246ignoreE:
	.zero		1
	.type		_ZN34_INTERNAL_559df340_4_k_cu_ea09f2244cuda3std6ranges3__45__cpo4dataE,@object
	.size		_ZN34_INTERNAL_559df340_4_k_cu_ea09f2244cuda3std6ranges3__45__cpo4dataE,(_ZN34_INTERNAL_559df340_4_k_cu_ea09f2246thrust24THRUST_300001_SM_1000_NS12placeholders2_1E - _ZN34_INTERNAL_559df340_4_k_cu_ea09f2244cuda3std6ranges3__45__cpo4dataE)
_ZN34_INTERNAL_559df340_4_k_cu_ea09f2244cuda3std6ranges3__45__cpo4dataE:
	.zero		1
	.type		_ZN34_INTERNAL_559df340_4_k_cu_ea09f2246thrust24THRUST_300001_SM_1000_NS12placeholders2_1E,@object
	.size		_ZN34_INTERNAL_559df340_4_k_cu_ea09f2246thrust24THRUST_300001_SM_1000_NS12placeholders2_1E,(_ZN34_INTERNAL_559df340_4_k_cu_ea09f2244cuda3std3__45__cpo5beginE - _ZN34_INTERNAL_559df340_4_k_cu_ea09f2246thrust24THRUST_300001_SM_1000_NS12placeholders2_1E)
_ZN34_INTERNAL_559df340_4_k_cu_ea09f2246thrust24THRUST_300001_SM_1000_NS12placeholders2_1E:
	.zero		1
	.type		_ZN34_INTERNAL_559df340_4_k_cu_ea09f2244cuda3std3__45__cpo5beginE,@object
	.size		_ZN34_INTERNAL_559df340_4_k_cu_ea09f2244cuda3std3__45__cpo5beginE,(_ZN34_INTERNAL_559df340_4_k_cu_ea09f2244cuda3std6ranges3__45__cpo5beginE - _ZN34_INTERNAL_559df340_4_k_cu_ea09f2244cuda3std3__45__cpo5beginE)
_ZN34_INTERNAL_559df340_4_k_cu_ea09f2244cuda3std3__45__cpo5beginE:
	.zero		1
	.type		_ZN34_INTERNAL_559df340_4_k_cu_ea09f2244cuda3std6ranges3__45__cpo5beginE,@object
	.size		_ZN34_INTERNAL_559df340_4_k_cu_ea09f2244cuda3std6ranges3__45__cpo5beginE,(_ZN34_INTERNAL_559df340_4_k_cu_ea09f2246thrust24THRUST_300001_SM_1000_NS12placeholders2_5E - _ZN34_INTERNAL_559df340_4_k_cu_ea09f2244cuda3std6ranges3__45__cpo5beginE)
_ZN34_INTERNAL_559df340_4_k_cu_ea09f2244cuda3std6ranges3__45__cpo5beginE:
	.zero		1
	.type		_ZN34_INTERNAL_559df340_4_k_cu_ea09f2246thrust24THRUST_300001_SM_1000_NS12placeholders2_5E,@object
	.size		_ZN34_INTERNAL_559df340_4_k_cu_ea09f2246thrust24THRUST_300001_SM_1000_NS12placeholders2_5E,(_ZN34_INTERNAL_559df340_4_k_cu_ea09f2244cuda3std3__45__cpo6rbeginE - _ZN34_INTERNAL_559df340_4_k_cu_ea09f2246thrust24THRUST_300001_SM_1000_NS12placeholders2_5E)
_ZN34_INTERNAL_559df340_4_k_cu_ea09f2246thrust24THRUST_300001_SM_1000_NS12placeholders2_5E:
	.zero		1
	.type		_ZN34_INTERNAL_559df340_4_k_cu_ea09f2244cuda3std3__45__cpo6rbeginE,@object
	.size		_ZN34_INTERNAL_559df340_4_k_cu_ea09f2244cuda3std3__45__cpo6rbeginE,(_ZN34_INTERNAL_559df340_4_k_cu_ea09f2244cuda3std6ranges3__45__cpo7advanceE - _ZN34_INTERNAL_559df340_4_k_cu_ea09f2244cuda3std3__45__cpo6rbeginE)
_ZN34_INTERNAL_559df340_4_k_cu_ea09f2244cuda3std3__45__cpo6rbeginE:
	.zero		1
	.type		_ZN34_INTERNAL_559df340_4_k_cu_ea09f2244cuda3std6ranges3__45__cpo7advanceE,@object
	.size		_ZN34_INTERNAL_559df340_4_k_cu_ea09f2244cuda3std6ranges3__45__cpo7advanceE,(_ZN34_INTERNAL_559df340_4_k_cu_ea09f2244cuda3std3__47nulloptE - _ZN34_INTERNAL_559df340_4_k_cu_ea09f2244cuda3std6ranges3__45__cpo7advanceE)
_ZN34_INTERNAL_559df340_4_k_cu_ea09f2244cuda3std6ranges3__45__cpo7advanceE:
	.zero		1
	.type		_ZN34_INTERNAL_559df340_4_k_cu_ea09f2244cuda3std3__47nulloptE,@object
	.size		_ZN34_INTERNAL_559df340_4_k_cu_ea09f2244cuda3std3__47nulloptE,(_ZN34_INTERNAL_559df340_4_k_cu_ea09f2244cuda3std6ranges3__45__cpo8distanceE - _ZN34_INTERNAL_559df340_4_k_cu_ea09f2244cuda3std3__47nulloptE)
_ZN34_INTERNAL_559df340_4_k_cu_ea09f2244cuda3std3__47nulloptE:
	.zero		1
	.type		_ZN34_INTERNAL_559df340_4_k_cu_ea09f2244cuda3std6ranges3__45__cpo8distanceE,@object
	.size		_ZN34_INTERNAL_559df340_4_k_cu_ea09f2244cuda3std6ranges3__45__cpo8distanceE,(_ZN34_INTERNAL_559df340_4_k_cu_ea09f2246thrust24THRUST_300001_SM_1000_NS12placeholders3_10E - _ZN34_INTERNAL_559df340_4_k_cu_ea09f2244cuda3std6ranges3__45__cpo8distanceE)
_ZN34_INTERNAL_559df340_4_k_cu_ea09f2244cuda3std6ranges3__45__cpo8distanceE:
	.zero		1
	.type		_ZN34_INTERNAL_559df340_4_k_cu_ea09f2246thrust24THRUST_300001_SM_1000_NS12placeholders3_10E,@object
	.size		_ZN34_INTERNAL_559df340_4_k_cu_ea09f2246thrust24THRUST_300001_SM_1000_NS12placeholders3_10E,(_ZN34_INTERNAL_559df340_4_k_cu_ea09f2244cuda3std3__419piecewise_constructE - _ZN34_INTERNAL_559df340_4_k_cu_ea09f2246thrust24THRUST_300001_SM_1000_NS12placeholders3_10E)
_ZN34_INTERNAL_559df340_4_k_cu_ea09f2246thrust24THRUST_300001_SM_1000_NS12placeholders3_10E:
	.zero		1
	.type		_ZN34_INTERNAL_559df340_4_k_cu_ea09f2244cuda3std3__419piecewise_constructE,@object
	.size		_ZN34_INTERNAL_559df340_4_k_cu_ea09f2244cuda3std3__419piecewise_constructE,(_ZN34_INTERNAL_559df340_4_k_cu_ea09f2244cuda3std6ranges3__45__cpo5cdataE - _ZN34_INTERNAL_559df340_4_k_cu_ea09f2244cuda3std3__419piecewise_constructE)
_ZN34_INTERNAL_559df340_4_k_cu_ea09f2244cuda3std3__419piecewise_constructE:
	.zero		1
	.type		_ZN34_INTERNAL_559df340_4_k_cu_ea09f2244cuda3std6ranges3__45__cpo5cdataE,@object
	.size		_ZN34_INTERNAL_559df340_4_k_cu_ea09f2244cuda3std6ranges3__45__cpo5cdataE,(_ZN34_INTERNAL_559df340_4_k_cu_ea09f2246thrust24THRUST_300001_SM_1000_NS12placeholders2_2E - _ZN34_INTERNAL_559df340_4_k_cu_ea09f2244cuda3std6ranges3__45__cpo5cdataE)
_ZN34_INTERNAL_559df340_4_k_cu_ea09f2244cuda3std6ranges3__45__cpo5cdataE:
	.zero		1
	.type		_ZN34_INTERNAL_559df340_4_k_cu_ea09f2246thrust24THRUST_300001_SM_1000_NS12placeholders2_2E,@object
	.size		_ZN34_INTERNAL_559df340_4_k_cu_ea09f2246thrust24THRUST_300001_SM_1000_NS12placeholders2_2E,(_ZN34_INTERNAL_559df340_4_k_cu_ea09f2244cuda3std3__45__cpo3endE - _ZN34_INTERNAL_559df340_4_k_cu_ea09f2246thrust24THRUST_300001_SM_1000_NS12placeholders2_2E)
_ZN34_INTERNAL_559df340_4_k_cu_ea09f2246thrust24THRUST_300001_SM_1000_NS12placeholders2_2E:
	.zero		1
	.type		_ZN34_INTERNAL_559df340_4_k_cu_ea09f2244cuda3std3__45__cpo3endE,@object
	.size		_ZN34_INTERNAL_559df340_4_k_cu_ea09f2244cuda3std3__45__cpo3endE,(_ZN34_INTERNAL_559df340_4_k_cu_ea09f2244cuda3std6ranges3__45__cpo3endE - _ZN34_INTERNAL_559df340_4_k_cu_ea09f2244cuda3std3__45__cpo3endE)
_ZN34_INTERNAL_559df340_4_k_cu_ea09f2244cuda3std3__45__cpo3endE:
	.zero		1
	.type		_ZN34_INTERNAL_559df340_4_k_cu_ea09f2244cuda3std6ranges3__45__cpo3endE,@object
	.size		_ZN34_INTERNAL_559df340_4_k_cu_ea09f2244cuda3std6ranges3__45__cpo3endE,(_ZN34_INTERNAL_559df340_4_k_cu_ea09f2246thrust24THRUST_300001_SM_1000_NS12placeholders2_6E - _ZN34_INTERNAL_559df340_4_k_cu_ea09f2244cuda3std6ranges3__45__cpo3endE)
_ZN34_INTERNAL_559df340_4_k_cu_ea09f2244cuda3std6ranges3__45__cpo3endE:
	.zero		1
	.type		_ZN34_INTERNAL_559df340_4_k_cu_ea09f2246thrust24THRUST_300001_SM_1000_NS12placeholders2_6E,@object
	.size		_ZN34_INTERNAL_559df340_4_k_cu_ea09f2246thrust24THRUST_300001_SM_1000_NS12placeholders2_6E,(_ZN34_INTERNAL_559df340_4_k_cu_ea09f2244cuda3std3__45__cpo4rendE - _ZN34_INTERNAL_559df340_4_k_cu_ea09f2246thrust24THRUST_300001_SM_1000_NS12placeholders2_6E)
_ZN34_INTERNAL_559df340_4_k_cu_ea09f2246thrust24THRUST_300001_SM_1000_NS12placeholders2_6E:
	.zero		1
	.type		_ZN34_INTERNAL_559df340_4_k_cu_ea09f2244cuda3std3__45__cpo4rendE,@object
	.size		_ZN34_INTERNAL_559df340_4_k_cu_ea09f2244cuda3std3__45__cpo4rendE,(_ZN34_INTERNAL_559df340_4_k_cu_ea09f2244cuda3std6ranges3__45__cpo9iter_swapE - _ZN34_INTERNAL_559df340_4_k_cu_ea09f2244cuda3std3__45__cpo4rendE)
_ZN34_INTERNAL_559df340_4_k_cu_ea09f2244cuda3std3__45__cpo4rendE:
	.zero		1
	.type		_ZN34_INTERNAL_559df340_4_k_cu_ea09f2244cuda3std6ranges3__45__cpo9iter_swapE,@object
	.size		_ZN34_INTERNAL_559df340_4_k_cu_ea09f2244cuda3std6ranges3__45__cpo9iter_swapE,(_ZN34_INTERNAL_559df340_4_k_cu_ea09f2244cuda3std3__48unexpectE - _ZN34_INTERNAL_559df340_4_k_cu_ea09f2244cuda3std6ranges3__45__cpo9iter_swapE)
_ZN34_INTERNAL_559df340_4_k_cu_ea09f2244cuda3std6ranges3__45__cpo9iter_swapE:
	.zero		1
	.type		_ZN34_INTERNAL_559df340_4_k_cu_ea09f2244cuda3std3__48unexpectE,@object
	.size		_ZN34_INTERNAL_559df340_4_k_cu_ea09f2244cuda3std3__48unexpectE,(_ZN34_INTERNAL_559df340_4_k_cu_ea09f2246thrust24THRUST_300001_SM_1000_NS8cuda_cub3parE - _ZN34_INTERNAL_559df340_4_k_cu_ea09f2244cuda3std3__48unexpectE)
_ZN34_INTERNAL_559df340_4_k_cu_ea09f2244cuda3std3__48unexpectE:
	.zero		1
	.type		_ZN34_INTERNAL_559df340_4_k_cu_ea09f2246thrust24THRUST_300001_SM_1000_NS8cuda_cub3parE,@object
	.size		_ZN34_INTERNAL_559df340_4_k_cu_ea09f2246thrust24THRUST_300001_SM_1000_NS8cuda_cub3parE,(_ZN34_INTERNAL_559df340_4_k_cu_ea09f2246thrust24THRUST_300001_SM_1000_NS12placeholders2_4E - _ZN34_INTERNAL_559df340_4_k_cu_ea09f2246thrust24THRUST_300001_SM_1000_NS8cuda_cub3parE)
_ZN34_INTERNAL_559df340_4_k_cu_ea09f2246thrust24THRUST_300001_SM_1000_NS8cuda_cub3parE:
	.zero		1
	.type		_ZN34_INTERNAL_559df340_4_k_cu_ea09f2246thrust24THRUST_300001_SM_1000_NS12placeholders2_4E,@object
	.size		_ZN34_INTERNAL_559df340_4_k_cu_ea09f2246thrust24THRUST_300001_SM_1000_NS12placeholders2_4E,(_ZN34_INTERNAL_559df340_4_k_cu_ea09f2244cuda3std3__45__cpo4cendE - _ZN34_INTERNAL_559df340_4_k_cu_ea09f2246thrust24THRUST_300001_SM_1000_NS12placeholders2_4E)
_ZN34_INTERNAL_559df340_4_k_cu_ea09f2246thrust24THRUST_300001_SM_1000_NS12placeholders2_4E:
	.zero		1
	.type		_ZN34_INTERNAL_559df340_4_k_cu_ea09f2244cuda3std3__45__cpo4cendE,@object
	.size		_ZN34_INTERNAL_559df340_4_k_cu_ea09f2244cuda3std3__45__cpo4cendE,(_ZN34_INTERNAL_559df340_4_k_cu_ea09f2244cuda3std6ranges3__45__cpo4cendE - _ZN34_INTERNAL_559df340_4_k_cu_ea09f2244cuda3std3__45__cpo4cendE)
_ZN34_INTERNAL_559df340_4_k_cu_ea09f2244cuda3std3__45__cpo4cendE:
	.zero		1
	.type		_ZN34_INTERNAL_559df340_4_k_cu_ea09f2244cuda3std6ranges3__45__cpo4cendE,@object
	.size		_ZN34_INTERNAL_559df340_4_k_cu_ea09f2244cuda3std6ranges3__45__cpo4cendE,(_ZN34_INTERNAL_559df340_4_k_cu_ea09f2244cuda3std3__420unreachable_sentinelE - _ZN34_INTERNAL_559df340_4_k_cu_ea09f2244cuda3std6ranges3__45__cpo4cendE)
_ZN34_INTERNAL_559df340_4_k_cu_ea09f2244cuda3std6ranges3__45__cpo4cendE:
	.zero		1
	.type		_ZN34_INTERNAL_559df340_4_k_cu_ea09f2244cuda3std3__420unreachable_sentinelE,@object
	.size		_ZN34_INTERNAL_559df340_4_k_cu_ea09f2244cuda3std3__420unreachable_sentinelE,(_ZN34_INTERNAL_559df340_4_k_cu_ea09f2244cuda3std6ranges3__45__cpo5ssizeE - _ZN34_INTERNAL_559df340_4_k_cu_ea09f2244cuda3std3__420unreachable_sentinelE)
_ZN34_INTERNAL_559df340_4_k_cu_ea09f2244cuda3std3__420unreachable_sentinelE:
	.zero		1
	.type		_ZN34_INTERNAL_559df340_4_k_cu_ea09f2244cuda3std6ranges3__45__cpo5ssizeE,@object
	.size		_ZN34_INTERNAL_559df340_4_k_cu_ea09f2244cuda3std6ranges3__45__cpo5ssizeE,(_ZN34_INTERNAL_559df340_4_k_cu_ea09f2246thrust24THRUST_300001_SM_1000_NS12placeholders2_8E - _ZN34_INTERNAL_559df340_4_k_cu_ea09f2244cuda3std6ranges3__45__cpo5ssizeE)
_ZN34_INTERNAL_559df340_4_k_cu_ea09f2244cuda3std6ranges3__45__cpo5ssizeE:
	.zero		1
	.type		_ZN34_INTERNAL_559df340_4_k_cu_ea09f2246thrust24THRUST_300001_SM_1000_NS12placeholders2_8E,@object
	.size		_ZN34_INTERNAL_559df340_4_k_cu_ea09f2246thrust24THRUST_300001_SM_1000_NS12placeholders2_8E,(_ZN34_INTERNAL_559df340_4_k_cu_ea09f2244cuda3std3__45__cpo5crendE - _ZN34_INTERNAL_559df340_4_k_cu_ea09f2246thrust24THRUST_300001_SM_1000_NS12placeholders2_8E)
_ZN34_INTERNAL_559df340_4_k_cu_ea09f2246thrust24THRUST_300001_SM_1000_NS12placeholders2_8E:
	.zero		1
	.type		_ZN34_INTERNAL_559df340_4_k_cu_ea09f2244cuda3std3__45__cpo5crendE,@object
	.size		_ZN34_INTERNAL_559df340_4_k_cu_ea09f2244cuda3std3__45__cpo5crendE,(_ZN34_INTERNAL_559df340_4_k_cu_ea09f2244cuda3std6ranges3__45__cpo4prevE - _ZN34_INTERNAL_559df340_4_k_cu_ea09f2244cuda3std3__45__cpo5crendE)
_ZN34_INTERNAL_559df340_4_k_cu_ea09f2244cuda3std3__45__cpo5crendE:
	.zero		1
	.type		_ZN34_INTERNAL_559df340_4_k_cu_ea09f2244cuda3std6ranges3__45__cpo4prevE,@object
	.size		_ZN34_INTERNAL_559df340_4_k_cu_ea09f2244cuda3std6ranges3__45__cpo4prevE,(_ZN34_INTERNAL_559df340_4_k_cu_ea09f2244cuda3std6ranges3__45__cpo9iter_moveE - _ZN34_INTERNAL_559df340_4_k_cu_ea09f2244cuda3std6ranges3__45__cpo4prevE)
_ZN34_INTERNAL_559df340_4_k_cu_ea09f2244cuda3std6ranges3__45__cpo4prevE:
	.zero		1
	.type		_ZN34_INTERNAL_559df340_4_k_cu_ea09f2244cuda3std6ranges3__45__cpo9iter_moveE,@object
	.size		_ZN34_INTERNAL_559df340_4_k_cu_ea09f2244cuda3std6ranges3__45__cpo9iter_moveE,(_ZN34_INTERNAL_559df340_4_k_cu_ea09f2246thrust24THRUST_300001_SM_1000_NS6system6detail10sequential3seqE - _ZN34_INTERNAL_559df340_4_k_cu_ea09f2244cuda3std6ranges3__45__cpo9iter_moveE)
_ZN34_INTERNAL_559df340_4_k_cu_ea09f2244cuda3std6ranges3__45__cpo9iter_moveE:
	.zero		1
	.type		_ZN34_INTERNAL_559df340_4_k_cu_ea09f2246thrust24THRUST_300001_SM_1000_NS6system6detail10sequential3seqE,@object
	.size		_ZN34_INTERNAL_559df340_4_k_cu_ea09f2246thrust24THRUST_300001_SM_1000_NS6system6detail10sequential3seqE,(.L_31 - _ZN34_INTERNAL_559df340_4_k_cu_ea09f2246thrust24THRUST_300001_SM_1000_NS6system6detail10sequential3seqE)
_ZN34_INTERNAL_559df340_4_k_cu_ea09f2246thrust24THRUST_300001_SM_1000_NS6system6detail10sequential3seqE:
	.zero		1
.L_31:


//--------------------- .nv.constant0._ZN3cub18CUB_300001_SM_10006detail11EmptyKernelIvEEvv --------------------------
	.section	.nv.constant0._ZN3cub18CUB_300001_SM_10006detail11EmptyKernelIvEEvv,"a",@progbits
	.sectionflags	@""
	.align	4
.nv.constant0._ZN3cub18CUB_300001_SM_10006detail11EmptyKernelIvEEvv:
	.zero		896


//--------------------- .nv.constant0._Z23detect_conflicts_kernelPiS_S_PbS0_ii --------------------------
	.section	.nv.constant0._Z23detect_conflicts_kernelPiS_S_PbS0_ii,"a",@progbits
	.sectionflags	@""
	.align	4
.nv.constant0._Z23detect_conflicts_kernelPiS_S_PbS0_ii:
	.zero		944


//--------------------- .nv.constant0._Z20assign_colors_kernelPiPbii --------------------------
	.section	.nv.constant0._Z20assign_colors_kernelPiPbii,"a",@progbits
	.sectionflags	@""
	.align	4
.nv.constant0._Z20assign_colors_kernelPiPbii:
	.zero		920


//--------------------- SYMBOLS --------------------------

	.type		.nv.reservedSmem.offset0,@object
	.size		.nv.reservedSmem.offset0,0x4
